//
// Generated by NVIDIA NVVM Compiler
//
// Compiler Build ID: CL-36424714
// Cuda compilation tools, release 13.0, V13.0.88
// Based on NVVM 20.0.0
//

.version 9.0
.target sm_100
.address_size 64

	// .globl	add_kernel_2d

.visible .entry add_kernel_2d(
	.param .u64 .ptr .align 1 add_kernel_2d_param_0,
	.param .u64 .ptr .align 1 add_kernel_2d_param_1,
	.param .u64 .ptr .align 1 add_kernel_2d_param_2,
	.param .u32 add_kernel_2d_param_3,
	.param .u32 add_kernel_2d_param_4
)
{
	.reg .b32 	%r<14>;
	.reg .b64 	%rd<11>;

	ld.param.u64 	%rd1, [add_kernel_2d_param_0];
	ld.param.u64 	%rd2, [add_kernel_2d_param_1];
	ld.param.u64 	%rd3, [add_kernel_2d_param_2];
	ld.param.u32 	%r1, [add_kernel_2d_param_3];
	cvta.to.global.u64 	%rd4, %rd3;
	cvta.to.global.u64 	%rd5, %rd2;
	cvta.to.global.u64 	%rd6, %rd1;
	mov.u32 	%r2, %ctaid.x;
	mov.u32 	%r3, %ntid.x;
	mov.u32 	%r4, %ctaid.y;
	mov.u32 	%r5, %ntid.y;
	mov.u32 	%r6, %tid.x;
	mad.lo.s32 	%r7, %r2, %r3, %r6;
	mov.u32 	%r8, %tid.y;
	mad.lo.s32 	%r9, %r4, %r5, %r8;
	mad.lo.s32 	%r10, %r1, %r9, %r7;
	mul.wide.s32 	%rd7, %r10, 4;
	add.s64 	%rd8, %rd6, %rd7;
	ld.global.u32 	%r11, [%rd8];
	add.s64 	%rd9, %rd5, %rd7;
	ld.global.u32 	%r12, [%rd9];
	add.s32 	%r13, %r12, %r11;
	add.s64 	%rd10, %rd4, %rd7;
	st.global.u32 	[%rd10], %r13;
	ret;

}


// ===== COMPILED SASS (sm_100) =====

	.target	sm_100

	.elftype	@"ET_EXEC"


//--------------------- .note.nv.tkinfo           --------------------------
	.section	.note.nv.tkinfo,"",@"SHT_NOTE"
	.sectionflags	@"SHF_NOTE_NV_TKINFO"
	.tkinfo
        /*0018*/ 	.word	0x00000002
        /*0030*/ 	.string	""
        /*0030*/ 	.string	"ptxas"
        /*0030*/ 	.string	"Cuda compilation tools, release 13.0, V13.0.88"
        /*0030*/ 	.string	"Build cuda_13.0.r13.0/compiler.36424714_0"
        /*0030*/ 	.string	"-arch sm_100 -m 64 "



//--------------------- .note.nv.cuinfo           --------------------------
	.section	.note.nv.cuinfo,"",@"SHT_NOTE"
	.sectionflags	@"SHF_NOTE_NV_CUINFO"
        /*0018*/ 	.short	0x0002
        /*001a*/ 	.short	0x0064
        /*001c*/ 	.short	0x0082
	.zero		2


//--------------------- .nv.info                  --------------------------
	.section	.nv.info,"",@"SHT_CUDA_INFO"
	.align	4


	//----- nvinfo : EIATTR_REGCOUNT
	.align		4
        /*0000*/ 	.byte	0x04, 0x2f
        /*0002*/ 	.short	(.L_1 - .L_0)
	.align		4
.L_0:
        /*0004*/ 	.word	index@(add_kernel_2d)
        /*0008*/ 	.word	0x0000000c


	//----- nvinfo : EIATTR_FRAME_SIZE
	.align		4
.L_1:
        /*000c*/ 	.byte	0x04, 0x11
        /*000e*/ 	.short	(.L_3 - .L_2)
	.align		4
.L_2:
        /*0010*/ 	.word	index@(add_kernel_2d)
        /*0014*/ 	.word	0x00000000


	//----- nvinfo : EIATTR_MIN_STACK_SIZE
	.align		4
.L_3:
        /*0018*/ 	.byte	0x04, 0x12
        /*001a*/ 	.short	(.L_5 - .L_4)
	.align		4
.L_4:
        /*001c*/ 	.word	index@(add_kernel_2d)
        /*0020*/ 	.word	0x00000000
.L_5:


//--------------------- .nv.compat                --------------------------
	.section	.nv.compat,"",@"SHT_CUDA_COMPAT_INFO"
	.align	4
        /*0000*/ 	.byte	0x02, 0x09, 0x00, 0x00, 0x02, 0x02, 0x01, 0x00, 0x02, 0x05, 0x05, 0x00, 0x03, 0x07, 0x01, 0x01
        /*0010*/ 	.byte	0x02, 0x03, 0x00, 0x00, 0x02, 0x06, 0x01, 0x00, 0x04, 0x0b, 0x08, 0x00, 0x09, 0x00, 0x00, 0x00
        /*0020*/ 	.byte	0x00, 0x00, 0x00, 0x00


//--------------------- .nv.info.add_kernel_2d    --------------------------
	.section	.nv.info.add_kernel_2d,"",@"SHT_CUDA_INFO"
	.sectionflags	@""
	.align	4


	//----- nvinfo : EIATTR_CUDA_API_VERSION
	.align		4
        /*0000*/ 	.byte	0x04, 0x37
        /*0002*/ 	.short	(.L_7 - .L_6)
.L_6:
        /*0004*/ 	.word	0x00000082


	//----- nvinfo : EIATTR_KPARAM_INFO
	.align		4
.L_7:
        /*0008*/ 	.byte	0x04, 0x17
        /*000a*/ 	.short	(.L_9 - .L_8)
.L_8:
        /*000c*/ 	.word	0x00000000
        /*0010*/ 	.short	0x0004
        /*0012*/ 	.short	0x001c
        /*0014*/ 	.byte	0x00, 0xf0, 0x11, 0x00


	//----- nvinfo : EIATTR_KPARAM_INFO
	.align		4
.L_9:
        /*0018*/ 	.byte	0x04, 0x17
        /*001a*/ 	.short	(.L_11 - .L_10)
.L_10:
        /*001c*/ 	.word	0x00000000
        /*0020*/ 	.short	0x0003
        /*0022*/ 	.short	0x0018
        /*0024*/ 	.byte	0x00, 0xf0, 0x11, 0x00


	//----- nvinfo : EIATTR_KPARAM_INFO
	.align		4
.L_11:
        /*0028*/ 	.byte	0x04, 0x17
        /*002a*/ 	.short	(.L_13 - .L_12)
.L_12:
        /*002c*/ 	.word	0x00000000
        /*0030*/ 	.short	0x0002
        /*0032*/ 	.short	0x0010
        /*0034*/ 	.byte	0x00, 0xf5, 0x21, 0x00


	//----- nvinfo : EIATTR_KPARAM_INFO
	.align		4
.L_13:
        /*0038*/ 	.byte	0x04, 0x17
        /*003a*/ 	.short	(.L_15 - .L_14)
.L_14:
        /*003c*/ 	.word	0x00000000
        /*0040*/ 	.short	0x0001
        /*0042*/ 	.short	0x0008
        /*0044*/ 	.byte	0x00, 0xf5, 0x21, 0x00


	//----- nvinfo : EIATTR_KPARAM_INFO
	.align		4
.L_15:
        /*0048*/ 	.byte	0x04, 0x17
        /*004a*/ 	.short	(.L_17 - .L_16)
.L_16:
        /*004c*/ 	.word	0x00000000
        /*0050*/ 	.short	0x0000
        /*0052*/ 	.short	0x0000
        /*0054*/ 	.byte	0x00, 0xf5, 0x21, 0x00


	//----- nvinfo : EIATTR_SPARSE_MMA_MASK
	.align		4
.L_17:
        /*0058*/ 	.byte	0x03, 0x50
        /*005a*/ 	.short	0x0000


	//----- nvinfo : EIATTR_MAXREG_COUNT
	.align		4
        /*005c*/ 	.byte	0x03, 0x1b
        /*005e*/ 	.short	0x00ff


	//----- nvinfo : EIATTR_MERCURY_ISA_VERSION
	.align		4
        /*0060*/ 	.byte	0x03, 0x5f
        /*0062*/ 	.short	0x0101


	//----- nvinfo : EIATTR_VRC_CTA_INIT_COUNT
	.align		4
        /*0064*/ 	.byte	0x02, 0x4a
	.zero		1
	.zero		1


	//----- nvinfo : EIATTR_EXIT_INSTR_OFFSETS
	.align		4
        /*0068*/ 	.byte	0x04, 0x1c
        /*006a*/ 	.short	(.L_19 - .L_18)


	//   ....[0]....
.L_18:
        /*006c*/ 	.word	0x00000160


	//----- nvinfo : EIATTR_CBANK_PARAM_SIZE
	.align		4
.L_19:
        /*0070*/ 	.byte	0x03, 0x19
        /*0072*/ 	.short	0x0020


	//----- nvinfo : EIATTR_PARAM_CBANK
	.align		4
        /*0074*/ 	.byte	0x04, 0x0a
        /*0076*/ 	.short	(.L_21 - .L_20)
	.align		4
.L_20:
        /*0078*/ 	.word	index@(.nv.constant0.add_kernel_2d)
        /*007c*/ 	.short	0x0380
        /*007e*/ 	.short	0x0020


	//----- nvinfo : EIATTR_SW_WAR
	.align		4
.L_21:
        /*0080*/ 	.byte	0x04, 0x36
        /*0082*/ 	.short	(.L_23 - .L_22)
.L_22:
        /*0084*/ 	.word	0x00000008
.L_23:


//--------------------- .nv.callgraph             --------------------------
	.section	.nv.callgraph,"",@"SHT_CUDA_CALLGRAPH"
	.align	4
	.sectionentsize	8
	.align		4
        /*0000*/ 	.word	0x00000000
	.align		4
        /*0004*/ 	.word	0xffffffff
	.align		4
        /*0008*/ 	.word	0x00000000
	.align		4
        /*000c*/ 	.word	0xfffffffe
	.align		4
        /*0010*/ 	.word	0x00000000
	.align		4
        /*0014*/ 	.word	0xfffffffd
	.align		4
        /*0018*/ 	.word	0x00000000
	.align		4
        /*001c*/ 	.word	0xfffffffc


//--------------------- .text.add_kernel_2d       --------------------------
	.section	.text.add_kernel_2d,"ax",@progbits
	.align	128
        .global         add_kernel_2d
        .type           add_kernel_2d,@function
        .size           add_kernel_2d,(.L_x_1 - add_kernel_2d)
        .other          add_kernel_2d,@"STO_CUDA_ENTRY STV_DEFAULT"
add_kernel_2d:
.text.add_kernel_2d:
[----:B------:R-:W-:Y:S01]  /*0000*/  LDC R1, c[0x0][0x37c] ;  /* 0x0000df00ff017b82 */ /* 0x000fe20000000800 */
[----:B------:R-:W0:Y:S07]  /*0010*/  S2R R9, SR_TID.X ;  /* 0x0000000000097919 */ /* 0x000e2e0000002100 */
[----:B------:R-:W0:Y:S01]  /*0020*/  LDC R0, c[0x0][0x360] ;  /* 0x0000d800ff007b82 */ /* 0x000e220000000800 */
[----:B------:R-:W1:Y:S01]  /*0030*/  LDCU UR8, c[0x0][0x398] ;  /* 0x00007300ff0877ac */ /* 0x000e620008000800 */
[----:B------:R-:W2:Y:S01]  /*0040*/  S2R R6, SR_TID.Y ;  /* 0x0000000000067919 */ /* 0x000ea20000002200 */
[----:B------:R-:W3:Y:S05]  /*0050*/  LDCU.64 UR4, c[0x0][0x358] ;  /* 0x00006b00ff0477ac */ /* 0x000eea0008000a00 */
[----:B------:R-:W0:Y:S08]  /*0060*/  S2UR UR6, SR_CTAID.X ;  /* 0x00000000000679c3 */ /* 0x000e300000002500 */
[----:B------:R-:W2:Y:S08]  /*0070*/  S2UR UR7, SR_CTAID.Y ;  /* 0x00000000000779c3 */ /* 0x000eb00000002600 */
[----:B------:R-:W2:Y:S08]  /*0080*/  LDC R7, c[0x0][0x364] ;  /* 0x0000d900ff077b82 */ /* 0x000eb00000000800 */
[----:B------:R-:W4:Y:S01]  /*0090*/  LDC.64 R2, c[0x0][0x380] ;  /* 0x0000e000ff027b82 */ /* 0x000f220000000a00 */
[----:B0-----:R-:W-:-:S07]  /*00a0*/  IMAD R0, R0, UR6, R9 ;  /* 0x0000000600007c24 */ /* 0x001fce000f8e0209 */
[----:B------:R-:W0:Y:S01]  /*00b0*/  LDC.64 R4, c[0x0][0x388] ;  /* 0x0000e200ff047b82 */ /* 0x000e220000000a00 */
[----:B--2---:R-:W-:-:S04]  /*00c0*/  IMAD R7, R7, UR7, R6 ;  /* 0x0000000707077c24 */ /* 0x004fc8000f8e0206 */
[----:B-1----:R-:W-:-:S03]  /*00d0*/  IMAD R9, R7, UR8, R0 ;  /* 0x0000000807097c24 */ /* 0x002fc6000f8e0200 */
[----:B------:R-:W1:Y:S01]  /*00e0*/  LDC.64 R6, c[0x0][0x390] ;  /* 0x0000e400ff067b82 */ /* 0x000e620000000a00 */
[----:B----4-:R-:W-:-:S06]  /*00f0*/  IMAD.WIDE R2, R9, 0x4, R2 ;  /* 0x0000000409027825 */ /* 0x010fcc00078e0202 */
[----:B---3--:R-:W2:Y:S01]  /*0100*/  LDG.E R2, desc[UR4][R2.64] ;  /* 0x0000000402027981 */ /* 0x008ea2000c1e1900 */
[----:B0-----:R-:W-:-:S06]  /*0110*/  IMAD.WIDE R4, R9, 0x4, R4 ;  /* 0x0000000409047825 */ /* 0x001fcc00078e0204 */
[----:B------:R-:W2:Y:S01]  /*0120*/  LDG.E R5, desc[UR4][R4.64] ;  /* 0x0000000404057981 */ /* 0x000ea2000c1e1900 */
[----:B-1----:R-:W-:Y:S01]  /*0130*/  IMAD.WIDE R6, R9, 0x4, R6 ;  /* 0x0000000409067825 */ /* 0x002fe200078e0206 */
[----:B--2---:R-:W-:-:S05]  /*0140*/  IADD3 R9, PT, PT, R2, R5, RZ ;  /* 0x0000000502097210 */ /* 0x004fca0007ffe0ff */
[----:B------:R-:W-:Y:S01]  /*0150*/  STG.E desc[UR4][R6.64], R9 ;  /* 0x0000000906007986 */ /* 0x000fe2000c101904 */
[----:B------:R-:W-:Y:S05]  /*0160*/  EXIT ;  /* 0x000000000000794d */ /* 0x000fea0003800000 */
.L_x_0:
[----:B------:R-:W-:-:S00]  /*0170*/  BRA `(.L_x_0) ;  /* 0xfffffffc00fc7947 */ /* 0x000fc0000383ffff */
[----:B------:R-:W-:-:S00]  /*0180*/  NOP ;  /* 0x0000000000007918 */ /* 0x000fc00000000000 */
[----:B------:R-:W-:-:S00]  /*0190*/  NOP ;  /* 0x0000000000007918 */ /* 0x000fc00000000000 */
[----:B------:R-:W-:-:S00]  /*01a0*/  NOP ;  /* 0x0000000000007918 */ /* 0x000fc00000000000 */
[----:B------:R-:W-:-:S00]  /*01b0*/  NOP ;  /* 0x0000000000007918 */ /* 0x000fc00000000000 */
[----:B------:R-:W-:-:S00]  /*01c0*/  NOP ;  /* 0x0000000000007918 */ /* 0x000fc00000000000 */
[----:B------:R-:W-:-:S00]  /*01d0*/  NOP ;  /* 0x0000000000007918 */ /* 0x000fc00000000000 */
[----:B------:R-:W-:-:S00]  /*01e0*/  NOP ;  /* 0x0000000000007918 */ /* 0x000fc00000000000 */
[----:B------:R-:W-:-:S00]  /*01f0*/  NOP ;  /* 0x0000000000007918 */ /* 0x000fc00000000000 */
.L_x_1:


//--------------------- .nv.shared.reserved.0     --------------------------
	.section	.nv.shared.reserved.0,"aw",@nobits
	.weak		__nv_reservedSMEM_offset_0_alias
	.size		__nv_reservedSMEM_offset_0_alias, 0, 64
	.other		__nv_reservedSMEM_offset_0_alias,@"STO_CUDA_RESERVED_SHARED STV_DEFAULT"
__nv_reservedSMEM_offset_0_alias:
	.zero		0
	.zero		64


//--------------------- .nv.constant0.add_kernel_2d --------------------------
	.section	.nv.constant0.add_kernel_2d,"a",@progbits
	.sectionflags	@""
	.align	4
.nv.constant0.add_kernel_2d:
	.zero		928


//--------------------- SYMBOLS --------------------------

	.type		.nv.reservedSmem.offset0,@object
	.size		.nv.reservedSmem.offset0,0x4
